//
// Generated by NVIDIA NVVM Compiler
//
// Compiler Build ID: CL-36424714
// Cuda compilation tools, release 13.0, V13.0.88
// Based on NVVM 20.0.0
//

.version 9.0
.target sm_100
.address_size 64

	// .globl	relu_forward_f

.visible .entry relu_forward_f(
	.param .u64 relu_forward_f_param_0,
	.param .u64 .ptr .align 1 relu_forward_f_param_1
)
{
	.reg .pred 	%p<4>;
	.reg .b32 	%r<8>;
	.reg .b32 	%f<2>;
	.reg .b64 	%rd<11>;

	ld.param.u64 	%rd7, [relu_forward_f_param_0];
	ld.param.u64 	%rd8, [relu_forward_f_param_1];
	mov.u32 	%r2, %tid.x;
	mov.u32 	%r3, %ctaid.x;
	mov.u32 	%r1, %ntid.x;
	mad.lo.s32 	%r4, %r3, %r1, %r2;
	cvt.u64.u32 	%rd10, %r4;
	setp.le.u64 	%p1, %rd7, %rd10;
	@%p1 bra 	$L__BB0_5;
	mov.u32 	%r5, %nctaid.x;
	mul.lo.s32 	%r6, %r5, %r1;
	cvt.u64.u32 	%rd2, %r6;
	cvta.to.global.u64 	%rd3, %rd8;
$L__BB0_2:
	shl.b64 	%rd9, %rd10, 2;
	add.s64 	%rd5, %rd3, %rd9;
	ld.global.f32 	%f1, [%rd5];
	setp.geu.f32 	%p2, %f1, 0f00000000;
	@%p2 bra 	$L__BB0_4;
	mov.b32 	%r7, 0;
	st.global.u32 	[%rd5], %r7;
$L__BB0_4:
	add.s64 	%rd10, %rd10, %rd2;
	setp.lt.u64 	%p3, %rd10, %rd7;
	@%p3 bra 	$L__BB0_2;
$L__BB0_5:
	ret;

}
	// .globl	relu_backward_f
.visible .entry relu_backward_f(
	.param .u64 relu_backward_f_param_0,
	.param .u64 .ptr .align 1 relu_backward_f_param_1,
	.param .u64 .ptr .align 1 relu_backward_f_param_2
)
{
	.reg .pred 	%p<4>;
	.reg .b32 	%r<8>;
	.reg .b32 	%f<2>;
	.reg .b64 	%rd<15>;

	ld.param.u64 	%rd7, [relu_backward_f_param_0];
	ld.param.u64 	%rd8, [relu_backward_f_param_1];
	ld.param.u64 	%rd9, [relu_backward_f_param_2];
	mov.u32 	%r2, %tid.x;
	mov.u32 	%r3, %ctaid.x;
	mov.u32 	%r1, %ntid.x;
	mad.lo.s32 	%r4, %r3, %r1, %r2;
	cvt.u64.u32 	%rd14, %r4;
	setp.le.u64 	%p1, %rd7, %rd14;
	@%p1 bra 	$L__BB1_5;
	mov.u32 	%r5, %nctaid.x;
	mul.lo.s32 	%r6, %r5, %r1;
	cvt.u64.u32 	%rd2, %r6;
	cvta.to.global.u64 	%rd3, %rd8;
	cvta.to.global.u64 	%rd4, %rd9;
$L__BB1_2:
	shl.b64 	%rd10, %rd14, 2;
	add.s64 	%rd11, %rd3, %rd10;
	ld.global.f32 	%f1, [%rd11];
	setp.gtu.f32 	%p2, %f1, 0f00000000;
	@%p2 bra 	$L__BB1_4;
	add.s64 	%rd13, %rd4, %rd10;
	mov.b32 	%r7, 0;
	st.global.u32 	[%rd13], %r7;
$L__BB1_4:
	add.s64 	%rd14, %rd14, %rd2;
	setp.lt.u64 	%p3, %rd14, %rd7;
	@%p3 bra 	$L__BB1_2;
$L__BB1_5:
	ret;

}


// ===== COMPILED SASS (sm_100) =====

	.target	sm_100

	.elftype	@"ET_EXEC"


//--------------------- .note.nv.tkinfo           --------------------------
	.section	.note.nv.tkinfo,"",@"SHT_NOTE"
	.sectionflags	@"SHF_NOTE_NV_TKINFO"
	.tkinfo
        /*0018*/ 	.word	0x00000002
        /*0030*/ 	.string	""
        /*0030*/ 	.string	"ptxas"
        /*0030*/ 	.string	"Cuda compilation tools, release 13.0, V13.0.88"
        /*0030*/ 	.string	"Build cuda_13.0.r13.0/compiler.36424714_0"
        /*0030*/ 	.string	"-arch sm_100 -m 64 "



//--------------------- .note.nv.cuinfo           --------------------------
	.section	.note.nv.cuinfo,"",@"SHT_NOTE"
	.sectionflags	@"SHF_NOTE_NV_CUINFO"
        /*0018*/ 	.short	0x0002
        /*001a*/ 	.short	0x0064
        /*001c*/ 	.short	0x0082
	.zero		2


//--------------------- .nv.info                  --------------------------
	.section	.nv.info,"",@"SHT_CUDA_INFO"
	.align	4


	//----- nvinfo : EIATTR_REGCOUNT
	.align		4
        /*0000*/ 	.byte	0x04, 0x2f
        /*0002*/ 	.short	(.L_1 - .L_0)
	.align		4
.L_0:
        /*0004*/ 	.word	index@(relu_forward_f)
        /*0008*/ 	.word	0x00000009


	//----- nvinfo : EIATTR_FRAME_SIZE
	.align		4
.L_1:
        /*000c*/ 	.byte	0x04, 0x11
        /*000e*/ 	.short	(.L_3 - .L_2)
	.align		4
.L_2:
        /*0010*/ 	.word	index@(relu_forward_f)
        /*0014*/ 	.word	0x00000000


	//----- nvinfo : EIATTR_REGCOUNT
	.align		4
.L_3:
        /*0018*/ 	.byte	0x04, 0x2f
        /*001a*/ 	.short	(.L_5 - .L_4)
	.align		4
.L_4:
        /*001c*/ 	.word	index@(relu_backward_f)
        /*0020*/ 	.word	0x0000000c


	//----- nvinfo : EIATTR_FRAME_SIZE
	.align		4
.L_5:
        /*0024*/ 	.byte	0x04, 0x11
        /*0026*/ 	.short	(.L_7 - .L_6)
	.align		4
.L_6:
        /*0028*/ 	.word	index@(relu_backward_f)
        /*002c*/ 	.word	0x00000000


	//----- nvinfo : EIATTR_MIN_STACK_SIZE
	.align		4
.L_7:
        /*0030*/ 	.byte	0x04, 0x12
        /*0032*/ 	.short	(.L_9 - .L_8)
	.align		4
.L_8:
        /*0034*/ 	.word	index@(relu_backward_f)
        /*0038*/ 	.word	0x00000000


	//----- nvinfo : EIATTR_MIN_STACK_SIZE
	.align		4
.L_9:
        /*003c*/ 	.byte	0x04, 0x12
        /*003e*/ 	.short	(.L_11 - .L_10)
	.align		4
.L_10:
        /*0040*/ 	.word	index@(relu_forward_f)
        /*0044*/ 	.word	0x00000000
.L_11:


//--------------------- .nv.compat                --------------------------
	.section	.nv.compat,"",@"SHT_CUDA_COMPAT_INFO"
	.align	4
        /*0000*/ 	.byte	0x02, 0x09, 0x00, 0x00, 0x02, 0x02, 0x01, 0x00, 0x02, 0x05, 0x05, 0x00, 0x03, 0x07, 0x01, 0x01
        /*0010*/ 	.byte	0x02, 0x03, 0x00, 0x00, 0x02, 0x06, 0x01, 0x00, 0x04, 0x0b, 0x08, 0x00, 0x09, 0x00, 0x00, 0x00
        /*0020*/ 	.byte	0x00, 0x00, 0x00, 0x00


//--------------------- .nv.info.relu_backward_f  --------------------------
	.section	.nv.info.relu_backward_f,"",@"SHT_CUDA_INFO"
	.sectionflags	@""
	.align	4


	//----- nvinfo : EIATTR_CUDA_API_VERSION
	.align		4
        /*0000*/ 	.byte	0x04, 0x37
        /*0002*/ 	.short	(.L_13 - .L_12)
.L_12:
        /*0004*/ 	.word	0x00000082


	//----- nvinfo : EIATTR_KPARAM_INFO
	.align		4
.L_13:
        /*0008*/ 	.byte	0x04, 0x17
        /*000a*/ 	.short	(.L_15 - .L_14)
.L_14:
        /*000c*/ 	.word	0x00000000
        /*0010*/ 	.short	0x0002
        /*0012*/ 	.short	0x0010
        /*0014*/ 	.byte	0x00, 0xf5, 0x21, 0x00


	//----- nvinfo : EIATTR_KPARAM_INFO
	.align		4
.L_15:
        /*0018*/ 	.byte	0x04, 0x17
        /*001a*/ 	.short	(.L_17 - .L_16)
.L_16:
        /*001c*/ 	.word	0x00000000
        /*0020*/ 	.short	0x0001
        /*0022*/ 	.short	0x0008
        /*0024*/ 	.byte	0x00, 0xf5, 0x21, 0x00


	//----- nvinfo : EIATTR_KPARAM_INFO
	.align		4
.L_17:
        /*0028*/ 	.byte	0x04, 0x17
        /*002a*/ 	.short	(.L_19 - .L_18)
.L_18:
        /*002c*/ 	.word	0x00000000
        /*0030*/ 	.short	0x0000
        /*0032*/ 	.short	0x0000
        /*0034*/ 	.byte	0x00, 0xf0, 0x21, 0x00


	//----- nvinfo : EIATTR_SPARSE_MMA_MASK
	.align		4
.L_19:
        /*0038*/ 	.byte	0x03, 0x50
        /*003a*/ 	.short	0x0000


	//----- nvinfo : EIATTR_MAXREG_COUNT
	.align		4
        /*003c*/ 	.byte	0x03, 0x1b
        /*003e*/ 	.short	0x00ff


	//----- nvinfo : EIATTR_MERCURY_ISA_VERSION
	.align		4
        /*0040*/ 	.byte	0x03, 0x5f
        /*0042*/ 	.short	0x0101


	//----- nvinfo : EIATTR_VRC_CTA_INIT_COUNT
	.align		4
        /*0044*/ 	.byte	0x02, 0x4a
	.zero		1
	.zero		1


	//----- nvinfo : EIATTR_EXIT_INSTR_OFFSETS
	.align		4
        /*0048*/ 	.byte	0x04, 0x1c
        /*004a*/ 	.short	(.L_21 - .L_20)


	//   ....[0]....
.L_20:
        /*004c*/ 	.word	0x00000080


	//   ....[1]....
        /*0050*/ 	.word	0x000001e0


	//----- nvinfo : EIATTR_CRS_STACK_SIZE
	.align		4
.L_21:
        /*0054*/ 	.byte	0x04, 0x1e
        /*0056*/ 	.short	(.L_23 - .L_22)
.L_22:
        /*0058*/ 	.word	0x00000000


	//----- nvinfo : EIATTR_CBANK_PARAM_SIZE
	.align		4
.L_23:
        /*005c*/ 	.byte	0x03, 0x19
        /*005e*/ 	.short	0x0018


	//----- nvinfo : EIATTR_PARAM_CBANK
	.align		4
        /*0060*/ 	.byte	0x04, 0x0a
        /*0062*/ 	.short	(.L_25 - .L_24)
	.align		4
.L_24:
        /*0064*/ 	.word	index@(.nv.constant0.relu_backward_f)
        /*0068*/ 	.short	0x0380
        /*006a*/ 	.short	0x0018


	//----- nvinfo : EIATTR_SW_WAR
	.align		4
.L_25:
        /*006c*/ 	.byte	0x04, 0x36
        /*006e*/ 	.short	(.L_27 - .L_26)
.L_26:
        /*0070*/ 	.word	0x00000008
.L_27:


//--------------------- .nv.info.relu_forward_f   --------------------------
	.section	.nv.info.relu_forward_f,"",@"SHT_CUDA_INFO"
	.sectionflags	@""
	.align	4


	//----- nvinfo : EIATTR_CUDA_API_VERSION
	.align		4
        /*0000*/ 	.byte	0x04, 0x37
        /*0002*/ 	.short	(.L_29 - .L_28)
.L_28:
        /*0004*/ 	.word	0x00000082


	//----- nvinfo : EIATTR_KPARAM_INFO
	.align		4
.L_29:
        /*0008*/ 	.byte	0x04, 0x17
        /*000a*/ 	.short	(.L_31 - .L_30)
.L_30:
        /*000c*/ 	.word	0x00000000
        /*0010*/ 	.short	0x0001
        /*0012*/ 	.short	0x0008
        /*0014*/ 	.byte	0x00, 0xf5, 0x21, 0x00


	//----- nvinfo : EIATTR_KPARAM_INFO
	.align		4
.L_31:
        /*0018*/ 	.byte	0x04, 0x17
        /*001a*/ 	.short	(.L_33 - .L_32)
.L_32:
        /*001c*/ 	.word	0x00000000
        /*0020*/ 	.short	0x0000
        /*0022*/ 	.short	0x0000
        /*0024*/ 	.byte	0x00, 0xf0, 0x21, 0x00


	//----- nvinfo : EIATTR_SPARSE_MMA_MASK
	.align		4
.L_33:
        /*0028*/ 	.byte	0x03, 0x50
        /*002a*/ 	.short	0x0000


	//----- nvinfo : EIATTR_MAXREG_COUNT
	.align		4
        /*002c*/ 	.byte	0x03, 0x1b
        /*002e*/ 	.short	0x00ff


	//----- nvinfo : EIATTR_MERCURY_ISA_VERSION
	.align		4
        /*0030*/ 	.byte	0x03, 0x5f
        /*0032*/ 	.short	0x0101


	//----- nvinfo : EIATTR_VRC_CTA_INIT_COUNT
	.align		4
        /*0034*/ 	.byte	0x02, 0x4a
	.zero		1
	.zero		1


	//----- nvinfo : EIATTR_EXIT_INSTR_OFFSETS
	.align		4
        /*0038*/ 	.byte	0x04, 0x1c
        /*003a*/ 	.short	(.L_35 - .L_34)


	//   ....[0]....
.L_34:
        /*003c*/ 	.word	0x00000080


	//   ....[1]....
        /*0040*/ 	.word	0x00000190


	//----- nvinfo : EIATTR_CRS_STACK_SIZE
	.align		4
.L_35:
        /*0044*/ 	.byte	0x04, 0x1e
        /*0046*/ 	.short	(.L_37 - .L_36)
.L_36:
        /*0048*/ 	.word	0x00000000


	//----- nvinfo : EIATTR_CBANK_PARAM_SIZE
	.align		4
.L_37:
        /*004c*/ 	.byte	0x03, 0x19
        /*004e*/ 	.short	0x0010


	//----- nvinfo : EIATTR_PARAM_CBANK
	.align		4
        /*0050*/ 	.byte	0x04, 0x0a
        /*0052*/ 	.short	(.L_39 - .L_38)
	.align		4
.L_38:
        /*0054*/ 	.word	index@(.nv.constant0.relu_forward_f)
        /*0058*/ 	.short	0x0380
        /*005a*/ 	.short	0x0010


	//----- nvinfo : EIATTR_SW_WAR
	.align		4
.L_39:
        /*005c*/ 	.byte	0x04, 0x36
        /*005e*/ 	.short	(.L_41 - .L_40)
.L_40:
        /*0060*/ 	.word	0x00000008
.L_41:


//--------------------- .nv.callgraph             --------------------------
	.section	.nv.callgraph,"",@"SHT_CUDA_CALLGRAPH"
	.align	4
	.sectionentsize	8
	.align		4
        /*0000*/ 	.word	0x00000000
	.align		4
        /*0004*/ 	.word	0xffffffff
	.align		4
        /*0008*/ 	.word	0x00000000
	.align		4
        /*000c*/ 	.word	0xfffffffe
	.align		4
        /*0010*/ 	.word	0x00000000
	.align		4
        /*0014*/ 	.word	0xfffffffd
	.align		4
        /*0018*/ 	.word	0x00000000
	.align		4
        /*001c*/ 	.word	0xfffffffc


//--------------------- .text.relu_backward_f     --------------------------
	.section	.text.relu_backward_f,"ax",@progbits
	.align	128
        .global         relu_backward_f
        .type           relu_backward_f,@function
        .size           relu_backward_f,(.L_x_4 - relu_backward_f)
        .other          relu_backward_f,@"STO_CUDA_ENTRY STV_DEFAULT"
relu_backward_f:
.text.relu_backward_f:
[----:B------:R-:W-:Y:S01]  /*0000*/  LDC R1, c[0x0][0x37c] ;  /* 0x0000df00ff017b82 */ /* 0x000fe20000000800 */
[----:B------:R-:W0:Y:S07]  /*0010*/  S2R R0, SR_TID.X ;  /* 0x0000000000007919 */ /* 0x000e2e0000002100 */
[----:B------:R-:W0:Y:S01]  /*0020*/  S2UR UR4, SR_CTAID.X ;  /* 0x00000000000479c3 */ /* 0x000e220000002500 */
[----:B------:R-:W1:Y:S07]  /*0030*/  LDCU.64 UR6, c[0x0][0x380] ;  /* 0x00007000ff0677ac */ /* 0x000e6e0008000a00 */
[----:B------:R-:W0:Y:S02]  /*0040*/  LDC R3, c[0x0][0x360] ;  /* 0x0000d800ff037b82 */ /* 0x000e240000000800 */
[----:B0-----:R-:W-:-:S05]  /*0050*/  IMAD R0, R3, UR4, R0 ;  /* 0x0000000403007c24 */ /* 0x001fca000f8e0200 */
[----:B-1----:R-:W-:-:S04]  /*0060*/  ISETP.GE.U32.AND P0, PT, R0, UR6, PT ;  /* 0x0000000600007c0c */ /* 0x002fc8000bf06070 */
[----:B------:R-:W-:-:S13]  /*0070*/  ISETP.GE.U32.AND.EX P0, PT, RZ, UR7, PT, P0 ;  /* 0x00000007ff007c0c */ /* 0x000fda000bf06100 */
[----:B------:R-:W-:Y:S05]  /*0080*/  @P0 EXIT ;  /* 0x000000000000094d */ /* 0x000fea0003800000 */
[----:B------:R-:W0:Y:S01]  /*0090*/  LDCU UR4, c[0x0][0x370] ;  /* 0x00006e00ff0477ac */ /* 0x000e220008000800 */
[----:B------:R-:W-:Y:S02]  /*00a0*/  IMAD.MOV.U32 R7, RZ, RZ, R0 ;  /* 0x000000ffff077224 */ /* 0x000fe400078e0000 */
[----:B------:R-:W-:Y:S01]  /*00b0*/  IMAD.MOV.U32 R6, RZ, RZ, RZ ;  /* 0x000000ffff067224 */ /* 0x000fe200078e00ff */
[----:B------:R-:W1:Y:S01]  /*00c0*/  LDCU.64 UR6, c[0x0][0x358] ;  /* 0x00006b00ff0677ac */ /* 0x000e620008000a00 */
[----:B------:R-:W2:Y:S01]  /*00d0*/  LDCU.128 UR8, c[0x0][0x380] ;  /* 0x00007000ff0877ac */ /* 0x000ea20008000c00 */
[----:B0-----:R-:W-:-:S07]  /*00e0*/  IMAD R0, R3, UR4, RZ ;  /* 0x0000000403007c24 */ /* 0x001fce000f8e02ff */
.L_x_0:
[C---:B------:R-:W-:Y:S01]  /*00f0*/  IMAD.SHL.U32 R9, R7.reuse, 0x4, RZ ;  /* 0x0000000407097824 */ /* 0x040fe200078e00ff */
[----:B------:R-:W-:-:S04]  /*0100*/  SHF.L.U64.HI R8, R7, 0x2, R6 ;  /* 0x0000000207087819 */ /* 0x000fc80000010206 */
[----:B--2---:R-:W-:-:S04]  /*0110*/  IADD3 R2, P0, PT, R9, UR10, RZ ;  /* 0x0000000a09027c10 */ /* 0x004fc8000ff1e0ff */
[----:B------:R-:W-:-:S05]  /*0120*/  IADD3.X R3, PT, PT, R8, UR11, RZ, P0, !PT ;  /* 0x0000000b08037c10 */ /* 0x000fca00087fe4ff */
[----:B-1----:R-:W2:Y:S02]  /*0130*/  LDG.E R2, desc[UR6][R2.64] ;  /* 0x0000000602027981 */ /* 0x002ea4000c1e1900 */
[----:B--2---:R-:W-:-:S13]  /*0140*/  FSETP.GTU.AND P0, PT, R2, RZ, PT ;  /* 0x000000ff0200720b */ /* 0x004fda0003f0c000 */
[----:B------:R-:W0:Y:S02]  /*0150*/  @!P0 LDC.64 R4, c[0x0][0x390] ;  /* 0x0000e400ff048b82 */ /* 0x000e240000000a00 */
[----:B0-----:R-:W-:-:S05]  /*0160*/  @!P0 IADD3 R4, P1, PT, R9, R4, RZ ;  /* 0x0000000409048210 */ /* 0x001fca0007f3e0ff */
[----:B------:R-:W-:-:S05]  /*0170*/  @!P0 IMAD.X R5, R8, 0x1, R5, P1 ;  /* 0x0000000108058824 */ /* 0x000fca00008e0605 */
[----:B------:R0:W-:Y:S01]  /*0180*/  @!P0 STG.E desc[UR6][R4.64], RZ ;  /* 0x000000ff04008986 */ /* 0x0001e2000c101906 */
[----:B------:R-:W-:-:S05]  /*0190*/  IADD3 R7, P0, PT, R0, R7, RZ ;  /* 0x0000000700077210 */ /* 0x000fca0007f1e0ff */
[----:B------:R-:W-:Y:S01]  /*01a0*/  IMAD.X R6, RZ, RZ, R6, P0 ;  /* 0x000000ffff067224 */ /* 0x000fe200000e0606 */
[----:B------:R-:W-:-:S04]  /*01b0*/  ISETP.GE.U32.AND P0, PT, R7, UR8, PT ;  /* 0x0000000807007c0c */ /* 0x000fc8000bf06070 */
[----:B------:R-:W-:-:S13]  /*01c0*/  ISETP.GE.U32.AND.EX P0, PT, R6, UR9, PT, P0 ;  /* 0x0000000906007c0c */ /* 0x000fda000bf06100 */
[----:B0-----:R-:W-:Y:S05]  /*01d0*/  @!P0 BRA `(.L_x_0) ;  /* 0xfffffffc00c48947 */ /* 0x001fea000383ffff */
[----:B------:R-:W-:Y:S05]  /*01e0*/  EXIT ;  /* 0x000000000000794d */ /* 0x000fea0003800000 */
.L_x_1:
[----:B------:R-:W-:-:S00]  /*01f0*/  BRA `(.L_x_1) ;  /* 0xfffffffc00fc7947 */ /* 0x000fc0000383ffff */
[----:B------:R-:W-:-:S00]  /*0200*/  NOP ;  /* 0x0000000000007918 */ /* 0x000fc00000000000 */
[----:B------:R-:W-:-:S00]  /*0210*/  NOP ;  /* 0x0000000000007918 */ /* 0x000fc00000000000 */
[----:B------:R-:W-:-:S00]  /*0220*/  NOP ;  /* 0x0000000000007918 */ /* 0x000fc00000000000 */
[----:B------:R-:W-:-:S00]  /*0230*/  NOP ;  /* 0x0000000000007918 */ /* 0x000fc00000000000 */
[----:B------:R-:W-:-:S00]  /*0240*/  NOP ;  /* 0x0000000000007918 */ /* 0x000fc00000000000 */
[----:B------:R-:W-:-:S00]  /*0250*/  NOP ;  /* 0x0000000000007918 */ /* 0x000fc00000000000 */
[----:B------:R-:W-:-:S00]  /*0260*/  NOP ;  /* 0x0000000000007918 */ /* 0x000fc00000000000 */
[----:B------:R-:W-:-:S00]  /*0270*/  NOP ;  /* 0x0000000000007918 */ /* 0x000fc00000000000 */
.L_x_4:


//--------------------- .text.relu_forward_f      --------------------------
	.section	.text.relu_forward_f,"ax",@progbits
	.align	128
        .global         relu_forward_f
        .type           relu_forward_f,@function
        .size           relu_forward_f,(.L_x_5 - relu_forward_f)
        .other          relu_forward_f,@"STO_CUDA_ENTRY STV_DEFAULT"
relu_forward_f:
.text.relu_forward_f:
        /* <DEDUP_REMOVED lines=15> */
.L_x_2:
[----:B--2---:R-:W-:-:S04]  /*00f0*/  LEA R2, P0, R5, UR10, 0x2 ;  /* 0x0000000a05027c11 */ /* 0x004fc8000f8010ff */
[----:B------:R-:W-:-:S05]  /*0100*/  LEA.HI.X R3, R5, UR11, R4, 0x2, P0 ;  /* 0x0000000b05037c11 */ /* 0x000fca00080f1404 */
[----:B-1----:R-:W2:Y:S02]  /*0110*/  LDG.E R6, desc[UR6][R2.64] ;  /* 0x0000000602067981 */ /* 0x002ea4000c1e1900 */
[----:B--2---:R-:W-:-:S13]  /*0120*/  FSETP.GEU.AND P0, PT, R6, RZ, PT ;  /* 0x000000ff0600720b */ /* 0x004fda0003f0e000 */
[----:B------:R0:W-:Y:S01]  /*0130*/  @!P0 STG.E desc[UR6][R2.64], RZ ;  /* 0x000000ff02008986 */ /* 0x0001e2000c101906 */
[----:B------:R-:W-:-:S05]  /*0140*/  IADD3 R5, P0, PT, R0, R5, RZ ;  /* 0x0000000500057210 */ /* 0x000fca0007f1e0ff */
[----:B------:R-:W-:Y:S01]  /*0150*/  IMAD.X R4, RZ, RZ, R4, P0 ;  /* 0x000000ffff047224 */ /* 0x000fe200000e0604 */
[----:B------:R-:W-:-:S04]  /*0160*/  ISETP.GE.U32.AND P0, PT, R5, UR8, PT ;  /* 0x0000000805007c0c */ /* 0x000fc8000bf06070 */
[----:B------:R-:W-:-:S13]  /*0170*/  ISETP.GE.U32.AND.EX P0, PT, R4, UR9, PT, P0 ;  /* 0x0000000904007c0c */ /* 0x000fda000bf06100 */
[----:B0-----:R-:W-:Y:S05]  /*0180*/  @!P0 BRA `(.L_x_2) ;  /* 0xfffffffc00d88947 */ /* 0x001fea000383ffff */
[----:B------:R-:W-:Y:S05]  /*0190*/  EXIT ;  /* 0x000000000000794d */ /* 0x000fea0003800000 */
.L_x_3:
        /* <DEDUP_REMOVED lines=14> */
.L_x_5:


//--------------------- .nv.shared.reserved.0     --------------------------
	.section	.nv.shared.reserved.0,"aw",@nobits
	.weak		__nv_reservedSMEM_offset_0_alias
	.size		__nv_reservedSMEM_offset_0_alias, 0, 64
	.other		__nv_reservedSMEM_offset_0_alias,@"STO_CUDA_RESERVED_SHARED STV_DEFAULT"
__nv_reservedSMEM_offset_0_alias:
	.zero		0
	.zero		64


//--------------------- .nv.constant0.relu_backward_f --------------------------
	.section	.nv.constant0.relu_backward_f,"a",@progbits
	.sectionflags	@""
	.align	4
.nv.constant0.relu_backward_f:
	.zero		920


//--------------------- .nv.constant0.relu_forward_f --------------------------
	.section	.nv.constant0.relu_forward_f,"a",@progbits
	.sectionflags	@""
	.align	4
.nv.constant0.relu_forward_f:
	.zero		912


//--------------------- SYMBOLS --------------------------

	.type		.nv.reservedSmem.offset0,@object
	.size		.nv.reservedSmem.offset0,0x4
